	.headerflags	@"EF_CUDA_TEXMODE_UNIFIED EF_CUDA_64BIT_ADDRESS EF_CUDA_ACCELERATORS EF_CUDA_SM90 EF_CUDA_VIRTUAL_SM(EF_CUDA_SM90)"
	.elftype	@"ET_EXEC"


//--------------------- .nv.info                  --------------------------
	.section	.nv.info,"",@"SHT_CUDA_INFO"
	.align	4


	//----- nvinfo : EIATTR_REGCOUNT
	.align		4
        /*0000*/ 	.byte	0x04, 0x2f
        /*0002*/ 	.short	(.L_1 - .L_0)
	.align		4
.L_0:
        /*0004*/ 	.word	index@(triton_poi_fused_13)
        /*0008*/ 	.word	0x0000001e


	//----- nvinfo : EIATTR_MIN_STACK_SIZE
	.align		4
.L_1:
        /*000c*/ 	.byte	0x04, 0x12
        /*000e*/ 	.short	(.L_3 - .L_2)
	.align		4
.L_2:
        /*0010*/ 	.word	index@(triton_poi_fused_13)
        /*0014*/ 	.word	0x00000000


	//----- nvinfo : EIATTR_FRAME_SIZE
	.align		4
.L_3:
        /*0018*/ 	.byte	0x04, 0x11
        /*001a*/ 	.short	(.L_5 - .L_4)
	.align		4
.L_4:
        /*001c*/ 	.word	index@(triton_poi_fused_13)
        /*0020*/ 	.word	0x00000000


	//----- nvinfo : EIATTR_MIN_STACK_SIZE
	.align		4
.L_5:
        /*0024*/ 	.byte	0x04, 0x12
        /*0026*/ 	.short	(.L_7 - .L_6)
	.align		4
.L_6:
        /*0028*/ 	.word	index@(triton_poi_fused_13)
        /*002c*/ 	.word	0x00000000
.L_7:


//--------------------- .nv.info.triton_poi_fused_13 --------------------------
	.section	.nv.info.triton_poi_fused_13,"",@"SHT_CUDA_INFO"
	.sectionflags	@""
	.align	4


	//----- nvinfo : EIATTR_CUDA_API_VERSION
	.align		4
        /*0000*/ 	.byte	0x04, 0x37
        /*0002*/ 	.short	(.L_9 - .L_8)
.L_8:
        /*0004*/ 	.word	0x0000007c


	//----- nvinfo : EIATTR_KPARAM_INFO
	.align		4
.L_9:
        /*0008*/ 	.byte	0x04, 0x17
        /*000a*/ 	.short	(.L_11 - .L_10)
.L_10:
        /*000c*/ 	.word	0x00000000
        /*0010*/ 	.short	0x0003
        /*0012*/ 	.short	0x0014
        /*0014*/ 	.byte	0x00, 0xf0, 0x11, 0x00


	//----- nvinfo : EIATTR_KPARAM_INFO
	.align		4
.L_11:
        /*0018*/ 	.byte	0x04, 0x17
        /*001a*/ 	.short	(.L_13 - .L_12)
.L_12:
        /*001c*/ 	.word	0x00000000
        /*0020*/ 	.short	0x0002
        /*0022*/ 	.short	0x0010
        /*0024*/ 	.byte	0x00, 0xf0, 0x11, 0x00


	//----- nvinfo : EIATTR_KPARAM_INFO
	.align		4
.L_13:
        /*0028*/ 	.byte	0x04, 0x17
        /*002a*/ 	.short	(.L_15 - .L_14)
.L_14:
        /*002c*/ 	.word	0x00000000
        /*0030*/ 	.short	0x0001
        /*0032*/ 	.short	0x0008
        /*0034*/ 	.byte	0x00, 0xf4, 0x21, 0x00


	//----- nvinfo : EIATTR_KPARAM_INFO
	.align		4
.L_15:
        /*0038*/ 	.byte	0x04, 0x17
        /*003a*/ 	.short	(.L_17 - .L_16)
.L_16:
        /*003c*/ 	.word	0x00000000
        /*0040*/ 	.short	0x0000
        /*0042*/ 	.short	0x0000
        /*0044*/ 	.byte	0x00, 0xf4, 0x21, 0x00


	//----- nvinfo : EIATTR_SPARSE_MMA_MASK
	.align		4
.L_17:
        /*0048*/ 	.byte	0x03, 0x50
        /*004a*/ 	.short	0x0000


	//----- nvinfo : EIATTR_MAXREG_COUNT
	.align		4
        /*004c*/ 	.byte	0x03, 0x1b
        /*004e*/ 	.short	0x00ff


	//----- nvinfo : EIATTR_EXIT_INSTR_OFFSETS
	.align		4
        /*0050*/ 	.byte	0x04, 0x1c
        /*0052*/ 	.short	(.L_19 - .L_18)


	//   ....[0]....
.L_18:
        /*0054*/ 	.word	0x000006d0


	//   ....[1]....
        /*0058*/ 	.word	0x00000720


	//----- nvinfo : EIATTR_REQNTID
	.align		4
.L_19:
        /*005c*/ 	.byte	0x04, 0x10
        /*005e*/ 	.short	(.L_21 - .L_20)
.L_20:
        /*0060*/ 	.word	0x00000080
        /*0064*/ 	.word	0x00000001
        /*0068*/ 	.word	0x00000001


	//----- nvinfo : EIATTR_CBANK_PARAM_SIZE
	.align		4
.L_21:
        /*006c*/ 	.byte	0x03, 0x19
        /*006e*/ 	.short	0x0018


	//----- nvinfo : EIATTR_PARAM_CBANK
	.align		4
        /*0070*/ 	.byte	0x04, 0x0a
        /*0072*/ 	.short	(.L_23 - .L_22)
	.align		4
.L_22:
        /*0074*/ 	.word	index@(.nv.constant0.triton_poi_fused_13)
        /*0078*/ 	.short	0x0210
        /*007a*/ 	.short	0x0018


	//----- nvinfo : EIATTR_SW_WAR
	.align		4
.L_23:
        /*007c*/ 	.byte	0x04, 0x36
        /*007e*/ 	.short	(.L_25 - .L_24)
.L_24:
        /*0080*/ 	.word	0x00000008
.L_25:


//--------------------- .nv.callgraph             --------------------------
	.section	.nv.callgraph,"",@"SHT_CUDA_CALLGRAPH"
	.align	4
	.sectionentsize	8
	.align		4
        /*0000*/ 	.word	0x00000000
	.align		4
        /*0004*/ 	.word	0xffffffff
	.align		4
        /*0008*/ 	.word	0x00000000
	.align		4
        /*000c*/ 	.word	0xfffffffe
	.align		4
        /*0010*/ 	.word	0x00000000
	.align		4
        /*0014*/ 	.word	0xfffffffd
	.align		4
        /*0018*/ 	.word	0x00000000
	.align		4
        /*001c*/ 	.word	0xfffffffc


//--------------------- .text.triton_poi_fused_13 --------------------------
	.section	.text.triton_poi_fused_13,"ax",@progbits
	.sectionflags	@"SHF_BARRIERS=1"
	.align	128
        .global         triton_poi_fused_13
        .type           triton_poi_fused_13,@function
        .size           triton_poi_fused_13,(.L_x_1 - triton_poi_fused_13)
        .other          triton_poi_fused_13,@"STO_CUDA_ENTRY STV_DEFAULT"
triton_poi_fused_13:
.text.triton_poi_fused_13:
[----:B------:R-:W0:Y:S01]  /*0000*/  LDC R1, c[0x0][0x28] ;  /* 0x00000a00ff017b82 */ /* 0x000e220000000800 */
[----:B------:R-:W1:Y:S07]  /*0010*/  S2R R19, SR_CTAID.Z ;  /* 0x0000000000137919 */ /* 0x000e6e0000002700 */
[----:B------:R-:W1:Y:S01]  /*0020*/  S2UR UR4, SR_CTAID.Y ;  /* 0x00000000000479c3 */ /* 0x000e620000002600 */
[----:B------:R-:W-:Y:S01]  /*0030*/  IMAD.MOV.U32 R14, RZ, RZ, RZ ;  /* 0x000000ffff0e7224 */ /* 0x000fe200078e00ff */
[----:B------:R-:W-:Y:S01]  /*0040*/  ULDC.64 UR6, c[0x0][0x208] ;  /* 0x0000820000067ab9 */ /* 0x000fe20000000a00 */
[----:B------:R-:W2:Y:S01]  /*0050*/  S2R R15, SR_CTAID.X ;  /* 0x00000000000f7919 */ /* 0x000ea20000002500 */
[----:B------:R-:W3:Y:S04]  /*0060*/  S2R R18, SR_TID.X ;  /* 0x0000000000127919 */ /* 0x000ee80000002100 */
[----:B------:R-:W1:Y:S08]  /*0070*/  LDC R0, c[0x0][0x10] ;  /* 0x00000400ff007b82 */ /* 0x000e700000000800 */
[----:B------:R-:W4:Y:S01]  /*0080*/  LDC.64 R16, c[0x0][0x210] ;  /* 0x00008400ff107b82 */ /* 0x000f220000000a00 */
[----:B-1----:R-:W-:-:S02]  /*0090*/  IMAD R19, R19, R0, UR4 ;  /* 0x0000000413137e24 */ /* 0x002fc4000f8e0200 */
[----:B--2---:R-:W-:Y:S02]  /*00a0*/  IMAD.SHL.U32 R15, R15, 0x10, RZ ;  /* 0x000000100f0f7824 */ /* 0x004fe400078e00ff */
[----:B------:R-:W-:Y:S01]  /*00b0*/  IMAD.SHL.U32 R19, R19, 0x40, RZ ;  /* 0x0000004013137824 */ /* 0x000fe200078e00ff */
[----:B---3--:R-:W-:Y:S02]  /*00c0*/  SHF.R.U32.HI R0, RZ, 0x4, R18 ;  /* 0x00000004ff007819 */ /* 0x008fe40000011612 */
[----:B------:R-:W-:Y:S02]  /*00d0*/  LOP3.LUT R4, R15, 0xf, R18, 0xf8, !PT ;  /* 0x0000000f0f047812 */ /* 0x000fe400078ef812 */
[----:B------:R-:W-:Y:S02]  /*00e0*/  SGXT.U32 R0, R0, 0x3 ;  /* 0x000000030000781a */ /* 0x000fe40000000000 */
[----:B------:R-:W-:Y:S02]  /*00f0*/  ISETP.GE.AND P0, PT, R4, 0x9, PT ;  /* 0x000000090400780c */ /* 0x000fe40003f06270 */
[----:B------:R-:W-:-:S02]  /*0100*/  LOP3.LUT R3, R19, 0x8, R0, 0xfe, !PT ;  /* 0x0000000813037812 */ /* 0x000fc400078efe00 */
[----:B------:R-:W-:Y:S02]  /*0110*/  LOP3.LUT R2, R19, R0, RZ, 0xfc, !PT ;  /* 0x0000000013027212 */ /* 0x000fe400078efcff */
[C---:B------:R-:W-:Y:S01]  /*0120*/  ISETP.LT.AND P2, PT, R3.reuse, 0x14000, !P0 ;  /* 0x000140000300780c */ /* 0x040fe20004741270 */
[--C-:B------:R-:W-:Y:S01]  /*0130*/  IMAD R3, R3, 0x9, R4.reuse ;  /* 0x0000000903037824 */ /* 0x100fe200078e0204 */
[----:B------:R-:W-:Y:S01]  /*0140*/  LOP3.LUT R6, R19, 0x10, R0, 0xfe, !PT ;  /* 0x0000001013067812 */ /* 0x000fe200078efe00 */
[C---:B------:R-:W-:Y:S01]  /*0150*/  IMAD R5, R2.reuse, 0x9, R4 ;  /* 0x0000000902057824 */ /* 0x040fe200078e0204 */
[----:B------:R-:W-:Y:S02]  /*0160*/  LOP3.LUT R7, R19, 0x18, R0, 0xfe, !PT ;  /* 0x0000001813077812 */ /* 0x000fe400078efe00 */
[----:B------:R-:W-:Y:S01]  /*0170*/  ISETP.LT.AND P1, PT, R2, 0x14000, !P0 ;  /* 0x000140000200780c */ /* 0x000fe20004721270 */
[----:B----4-:R-:W-:Y:S01]  /*0180*/  IMAD.WIDE R2, R3, 0x4, R16 ;  /* 0x0000000403027825 */ /* 0x010fe200078e0210 */
[----:B------:R-:W-:-:S02]  /*0190*/  ISETP.LT.AND P6, PT, R6, 0x14000, !P0 ;  /* 0x000140000600780c */ /* 0x000fc400047c1270 */
[----:B------:R-:W-:Y:S02]  /*01a0*/  LOP3.LUT R8, R19, 0x20, R0, 0xfe, !PT ;  /* 0x0000002013087812 */ /* 0x000fe400078efe00 */
[----:B------:R-:W-:Y:S01]  /*01b0*/  ISETP.LT.AND P5, PT, R7, 0x14000, !P0 ;  /* 0x000140000700780c */ /* 0x000fe200047a1270 */
[----:B------:R1:W2:Y:S01]  /*01c0*/  @P2 LDG.E.EL R14, desc[UR6][R2.64] ;  /* 0x00000006020e2981 */ /* 0x0002a2000c2e1900 */
[----:B------:R-:W-:Y:S02]  /*01d0*/  LOP3.LUT R4, R19, 0x28, R0, 0xfe, !PT ;  /* 0x0000002813047812 */ /* 0x000fe400078efe00 */
[----:B------:R-:W-:Y:S02]  /*01e0*/  LOP3.LUT R6, R19, 0x30, R0, 0xfe, !PT ;  /* 0x0000003013067812 */ /* 0x000fe400078efe00 */
[----:B------:R-:W-:Y:S02]  /*01f0*/  LOP3.LUT R7, R19, 0x38, R0, 0xfe, !PT ;  /* 0x0000003813077812 */ /* 0x000fe400078efe00 */
[----:B------:R-:W-:-:S02]  /*0200*/  ISETP.LT.AND P4, PT, R8, 0x14000, !P0 ;  /* 0x000140000800780c */ /* 0x000fc40004781270 */
[----:B------:R-:W-:Y:S02]  /*0210*/  ISETP.LT.AND P3, PT, R4, 0x14000, !P0 ;  /* 0x000140000400780c */ /* 0x000fe40004761270 */
[----:B------:R-:W-:Y:S02]  /*0220*/  ISETP.LT.AND P2, PT, R6, 0x14000, !P0 ;  /* 0x000140000600780c */ /* 0x000fe40004741270 */
[----:B------:R-:W-:Y:S01]  /*0230*/  ISETP.LT.AND P0, PT, R7, 0x14000, !P0 ;  /* 0x000140000700780c */ /* 0x000fe20004701270 */
[C---:B------:R-:W-:Y:S02]  /*0240*/  VIADD R7, R5.reuse, 0x90 ;  /* 0x0000009005077836 */ /* 0x040fe40000000000 */
[C---:B------:R-:W-:Y:S02]  /*0250*/  VIADD R9, R5.reuse, 0xd8 ;  /* 0x000000d805097836 */ /* 0x040fe40000000000 */
[C---:B------:R-:W-:Y:S02]  /*0260*/  VIADD R11, R5.reuse, 0x120 ;  /* 0x00000120050b7836 */ /* 0x040fe40000000000 */
[----:B------:R-:W-:-:S02]  /*0270*/  VIADD R13, R5, 0x168 ;  /* 0x00000168050d7836 */ /* 0x000fc40000000000 */
[C---:B------:R-:W-:Y:S02]  /*0280*/  VIADD R23, R5.reuse, 0x1b0 ;  /* 0x000001b005177836 */ /* 0x040fe40000000000 */
[C---:B------:R-:W-:Y:S02]  /*0290*/  VIADD R25, R5.reuse, 0x1f8 ;  /* 0x000001f805197836 */ /* 0x040fe40000000000 */
[----:B-1----:R-:W-:-:S04]  /*02a0*/  IMAD.WIDE R2, R5, 0x4, R16 ;  /* 0x0000000405027825 */ /* 0x002fc800078e0210 */
[----:B------:R-:W-:-:S04]  /*02b0*/  IMAD.WIDE R4, R7, 0x4, R16 ;  /* 0x0000000407047825 */ /* 0x000fc800078e0210 */
[----:B------:R-:W-:-:S04]  /*02c0*/  IMAD.WIDE R6, R9, 0x4, R16 ;  /* 0x0000000409067825 */ /* 0x000fc800078e0210 */
[----:B------:R-:W-:Y:S01]  /*02d0*/  IMAD.WIDE R8, R11, 0x4, R16 ;  /* 0x000000040b087825 */ /* 0x000fe200078e0210 */
[----:B------:R-:W-:-:S03]  /*02e0*/  CS2R R20, SRZ ;  /* 0x0000000000147805 */ /* 0x000fc6000001ff00 */
[----:B------:R-:W-:-:S03]  /*02f0*/  IMAD.WIDE R10, R13, 0x4, R16 ;  /* 0x000000040d0a7825 */ /* 0x000fc600078e0210 */
[----:B------:R1:W3:Y:S01]  /*0300*/  @P6 LDG.E.EL R20, desc[UR6][R4.64] ;  /* 0x0000000604146981 */ /* 0x0002e2000c2e1900 */
[--C-:B------:R-:W-:Y:S01]  /*0310*/  IMAD.WIDE R12, R23, 0x4, R16.reuse ;  /* 0x00000004170c7825 */ /* 0x100fe200078e0210 */
[----:B------:R-:W-:Y:S02]  /*0320*/  CS2R R22, SRZ ;  /* 0x0000000000167805 */ /* 0x000fe4000001ff00 */
[----:B------:R-:W4:Y:S01]  /*0330*/  @P5 LDG.E.EL R21, desc[UR6][R6.64] ;  /* 0x0000000606155981 */ /* 0x000f22000c2e1900 */
[----:B------:R-:W-:Y:S01]  /*0340*/  IMAD.WIDE R16, R25, 0x4, R16 ;  /* 0x0000000419107825 */ /* 0x000fe200078e0210 */
[----:B------:R-:W-:Y:S02]  /*0350*/  CS2R R24, SRZ ;  /* 0x0000000000187805 */ /* 0x000fe4000001ff00 */
[----:B------:R-:W5:Y:S01]  /*0360*/  @P4 LDG.E.EL R22, desc[UR6][R8.64] ;  /* 0x0000000608164981 */ /* 0x000f62000c2e1900 */
[----:B------:R-:W-:-:S03]  /*0370*/  IMAD.MOV.U32 R26, RZ, RZ, RZ ;  /* 0x000000ffff1a7224 */ /* 0x000fc600078e00ff */
[----:B------:R-:W5:Y:S04]  /*0380*/  @P3 LDG.E.EL R24, desc[UR6][R10.64] ;  /* 0x000000060a183981 */ /* 0x000f68000c2e1900 */
[----:B------:R1:W5:Y:S04]  /*0390*/  @P2 LDG.E.EL R23, desc[UR6][R12.64] ;  /* 0x000000060c172981 */ /* 0x000368000c2e1900 */
[----:B------:R1:W5:Y:S04]  /*03a0*/  @P1 LDG.E.EL R26, desc[UR6][R2.64] ;  /* 0x00000006021a1981 */ /* 0x000368000c2e1900 */
[----:B------:R-:W5:Y:S01]  /*03b0*/  @P0 LDG.E.EL R25, desc[UR6][R16.64] ;  /* 0x0000000610190981 */ /* 0x000f62000c2e1900 */
[----:B------:R-:W1:Y:S01]  /*03c0*/  S2R R27, SR_TID.X ;  /* 0x00000000001b7919 */ /* 0x000e620000002100 */
[----:B------:R-:W1:Y:S01]  /*03d0*/  S2UR UR5, SR_CgaCtaId ;  /* 0x00000000000579c3 */ /* 0x000e620000008800 */
[----:B------:R-:W-:Y:S01]  /*03e0*/  UMOV UR4, 0x400 ;  /* 0x0000040000047882 */ /* 0x000fe20000000000 */
[----:B-1----:R-:W-:Y:S01]  /*03f0*/  IMAD.SHL.U32 R4, R27, 0x40, RZ ;  /* 0x000000401b047824 */ /* 0x002fe200078e00ff */
[----:B------:R-:W-:-:S04]  /*0400*/  SHF.R.U32.HI R5, RZ, 0x4, R27 ;  /* 0x00000004ff057819 */ /* 0x000fc8000001161b */
[----:B------:R-:W-:Y:S02]  /*0410*/  SGXT.U32 R5, R5, 0x3 ;  /* 0x000000030505781a */ /* 0x000fe40000000000 */
[----:B------:R-:W-:Y:S01]  /*0420*/  LOP3.LUT R4, R4, 0x3c0, RZ, 0xc0, !PT ;  /* 0x000003c004047812 */ /* 0x000fe200078ec0ff */
[----:B0-----:R-:W-:-:S03]  /*0430*/  UPRMT UR4, UR5, 0x654, UR4 ;  /* 0x0000065405047896 */ /* 0x001fc60008000004 */
[----:B------:R-:W-:-:S04]  /*0440*/  LOP3.LUT R5, R4, R5, RZ, 0xfc, !PT ;  /* 0x0000000504057212 */ /* 0x000fc800078efcff */
[----:B------:R-:W-:-:S04]  /*0450*/  LEA.HI R5, R4, R5, RZ, 0x1c ;  /* 0x0000000504057211 */ /* 0x000fc800078fe0ff */
[----:B------:R-:W-:Y:S01]  /*0460*/  LEA R13, R5, UR4, 0x2 ;  /* 0x00000004050d7c11 */ /* 0x000fe2000f8e10ff */
[----:B------:R-:W-:Y:S01]  /*0470*/  IMAD.SHL.U32 R8, R27, 0x4, RZ ;  /* 0x000000041b087824 */ /* 0x000fe200078e00ff */
[----:B------:R-:W-:-:S04]  /*0480*/  SHF.R.U32.HI R2, RZ, 0x2, R27 ;  /* 0x00000002ff027819 */ /* 0x000fc8000001161b */
[----:B------:R-:W-:Y:S02]  /*0490*/  LOP3.LUT R8, R8, 0x1fc, RZ, 0xc0, !PT ;  /* 0x000001fc08087812 */ /* 0x000fe400078ec0ff */
[----:B------:R-:W-:-:S05]  /*04a0*/  LOP3.LUT R3, R2, 0x1c, RZ, 0xc0, !PT ;  /* 0x0000001c02037812 */ /* 0x000fca00078ec0ff */
[----:B------:R-:W-:-:S05]  /*04b0*/  IMAD.IADD R3, R8, 0x1, R3 ;  /* 0x0000000108037824 */ /* 0x000fca00078e0203 */
[----:B------:R-:W-:Y:S01]  /*04c0*/  LEA R4, R3, UR4, 0x2 ;  /* 0x0000000403047c11 */ /* 0x000fe2000f8e10ff */
[----:B------:R-:W-:Y:S01]  /*04d0*/  IMAD.SHL.U32 R18, R18, 0x4, RZ ;  /* 0x0000000412127824 */ /* 0x000fe200078e00ff */
[----:B------:R-:W0:Y:S04]  /*04e0*/  LDC.64 R2, c[0x0][0x218] ;  /* 0x00008600ff027b82 */ /* 0x000e280000000a00 */
[----:B------:R-:W-:-:S04]  /*04f0*/  LOP3.LUT R18, R19, 0x3c, R18, 0xf8, !PT ;  /* 0x0000003c13127812 */ /* 0x000fc800078ef812 */
[----:B------:R-:W-:-:S04]  /*0500*/  SHF.R.S32.HI R9, RZ, 0x1f, R18 ;  /* 0x0000001fff097819 */ /* 0x000fc80000011412 */
[----:B------:R-:W-:-:S04]  /*0510*/  LEA.HI R9, R9, R18, RZ, 0x8 ;  /* 0x0000001209097211 */ /* 0x000fc800078f40ff */
[----:B------:R-:W-:Y:S02]  /*0520*/  LOP3.LUT R11, R9, 0xffffff00, RZ, 0xc0, !PT ;  /* 0xffffff00090b7812 */ /* 0x000fe400078ec0ff */
[----:B------:R-:W-:Y:S02]  /*0530*/  LOP3.LUT R12, R8, 0x200, RZ, 0xfc, !PT ;  /* 0x00000200080c7812 */ /* 0x000fe400078efcff */
[----:B------:R-:W-:Y:S01]  /*0540*/  SHF.R.S32.HI R10, RZ, 0x8, R9 ;  /* 0x00000008ff0a7819 */ /* 0x000fe20000011409 */
[C---:B------:R-:W-:Y:S01]  /*0550*/  IMAD.IADD R11, R18.reuse, 0x1, -R11 ;  /* 0x00000001120b7824 */ /* 0x040fe200078e0a0b */
[----:B------:R-:W-:Y:S02]  /*0560*/  ISETP.GE.AND P0, PT, R18, 0x14000, PT ;  /* 0x000140001200780c */ /* 0x000fe40003f06270 */
[----:B------:R-:W-:Y:S02]  /*0570*/  LOP3.LUT R9, R15, R0, RZ, 0xfc, !PT ;  /* 0x000000000f097212 */ /* 0x000fe400078efcff */
[----:B------:R-:W-:-:S02]  /*0580*/  LOP3.LUT R0, R15, 0x8, R0, 0xfe, !PT ;  /* 0x000000080f007812 */ /* 0x000fc400078efe00 */
[----:B------:R-:W-:Y:S01]  /*0590*/  SHF.R.U32.HI R12, RZ, 0x4, R12 ;  /* 0x00000004ff0c7819 */ /* 0x000fe2000001160c */
[----:B------:R-:W-:Y:S01]  /*05a0*/  IMAD R10, R10, 0x900, R11 ;  /* 0x000009000a0a7824 */ /* 0x000fe200078e020b */
[C---:B------:R-:W-:Y:S02]  /*05b0*/  ISETP.LT.AND P1, PT, R9.reuse, 0x9, !P0 ;  /* 0x000000090900780c */ /* 0x040fe40004721270 */
[----:B------:R-:W-:Y:S02]  /*05c0*/  ISETP.LT.AND P0, PT, R0, 0x9, !P0 ;  /* 0x000000090000780c */ /* 0x000fe40004701270 */
[----:B------:R-:W-:Y:S01]  /*05d0*/  LOP3.LUT R11, R12, 0x3c, RZ, 0xc0, !PT ;  /* 0x0000003c0c0b7812 */ /* 0x000fe200078ec0ff */
[----:B------:R-:W-:-:S04]  /*05e0*/  IMAD R9, R9, 0x100, R10 ;  /* 0x0000010009097824 */ /* 0x000fc800078e020a */
[----:B------:R-:W-:Y:S02]  /*05f0*/  IMAD.IADD R11, R8, 0x1, R11 ;  /* 0x00000001080b7824 */ /* 0x000fe400078e020b */
[----:B0-----:R-:W-:-:S03]  /*0600*/  IMAD.WIDE R8, R9, 0x4, R2 ;  /* 0x0000000409087825 */ /* 0x001fc600078e0202 */
[----:B------:R-:W-:Y:S01]  /*0610*/  LEA R11, R11, UR4, 0x2 ;  /* 0x000000040b0b7c11 */ /* 0x000fe2000f8e10ff */
[----:B--2---:R-:W-:Y:S04]  /*0620*/  STS [R13+0x20], R14 ;  /* 0x0000200e0d007388 */ /* 0x004fe80000000800 */
[----:B---3--:R-:W-:Y:S04]  /*0630*/  STS [R13+0x40], R20 ;  /* 0x000040140d007388 */ /* 0x008fe80000000800 */
[----:B----4-:R-:W-:Y:S04]  /*0640*/  STS [R13+0x60], R21 ;  /* 0x000060150d007388 */ /* 0x010fe80000000800 */
[----:B-----5:R-:W-:Y:S04]  /*0650*/  STS [R13+0x80], R22 ;  /* 0x000080160d007388 */ /* 0x020fe80000000800 */
[----:B------:R-:W-:Y:S04]  /*0660*/  STS [R13+0xa0], R24 ;  /* 0x0000a0180d007388 */ /* 0x000fe80000000800 */
[----:B------:R-:W-:Y:S04]  /*0670*/  STS [R13+0xc0], R23 ;  /* 0x0000c0170d007388 */ /* 0x000fe80000000800 */
[----:B------:R-:W-:Y:S04]  /*0680*/  STS [R13], R26 ;  /* 0x0000001a0d007388 */ /* 0x000fe80000000800 */
[----:B------:R-:W-:Y:S01]  /*0690*/  STS [R13+0xe0], R25 ;  /* 0x0000e0190d007388 */ /* 0x000fe20000000800 */
[----:B------:R-:W-:Y:S06]  /*06a0*/  BAR.SYNC.DEFER_BLOCKING 0x0 ;  /* 0x0000000000007b1d */ /* 0x000fec0000010000 */
[----:B------:R-:W0:Y:S04]  /*06b0*/  LDS.128 R4, [R4] ;  /* 0x0000000004047984 */ /* 0x000e280000000c00 */
[----:B0-----:R0:W-:Y:S02]  /*06c0*/  @P1 STG.E.128 desc[UR6][R8.64], R4 ;  /* 0x0000000408001986 */ /* 0x0011e4000c101d06 */
[----:B0-----:R-:W-:Y:S05]  /*06d0*/  @!P0 EXIT ;  /* 0x000000000000894d */ /* 0x001fea0003800000 */
[----:B------:R-:W1:Y:S01]  /*06e0*/  LDS.128 R12, [R11+0x800] ;  /* 0x000800000b0c7984 */ /* 0x000e620000000c00 */
[----:B0-----:R-:W-:-:S04]  /*06f0*/  IMAD R5, R0, 0x100, R10 ;  /* 0x0000010000057824 */ /* 0x001fc800078e020a */
[----:B------:R-:W-:-:S05]  /*0700*/  IMAD.WIDE R2, R5, 0x4, R2 ;  /* 0x0000000405027825 */ /* 0x000fca00078e0202 */
[----:B-1----:R-:W-:Y:S01]  /*0710*/  STG.E.128 desc[UR6][R2.64], R12 ;  /* 0x0000000c02007986 */ /* 0x002fe2000c101d06 */
[----:B------:R-:W-:Y:S05]  /*0720*/  EXIT ;  /* 0x000000000000794d */ /* 0x000fea0003800000 */
.L_x_0:
[----:B------:R-:W-:-:S00]  /*0730*/  BRA `(.L_x_0) ;  /* 0xfffffffc00fc7947 */ /* 0x000fc0000383ffff */
[----:B------:R-:W-:-:S00]  /*0740*/  NOP ;  /* 0x0000000000007918 */ /* 0x000fc00000000000 */
        /* <DEDUP_REMOVED lines=11> */
.L_x_1:


//--------------------- .nv.shared.triton_poi_fused_13 --------------------------
	.section	.nv.shared.triton_poi_fused_13,"aw",@nobits
	.sectionflags	@""
	.align	16
	.zero		1024


//--------------------- .nv.constant0.triton_poi_fused_13 --------------------------
	.section	.nv.constant0.triton_poi_fused_13,"a",@progbits
	.sectionflags	@""
	.align	4
.nv.constant0.triton_poi_fused_13:
	.zero		552
